//
// Generated by NVIDIA NVVM Compiler
//
// Compiler Build ID: CL-36424714
// Cuda compilation tools, release 13.0, V13.0.88
// Based on NVVM 20.0.0
//

.version 9.0
.target sm_100
.address_size 64

	// .globl	_Z14cu_test_kernelv
.extern .func  (.param .b32 func_retval0) vprintf
(
	.param .b64 vprintf_param_0,
	.param .b64 vprintf_param_1
)
;
.global .align 1 .b8 $str[10] = {73, 32, 97, 109, 32, 37, 100, 46, 10};

.visible .entry _Z14cu_test_kernelv()
{
	.local .align 8 .b8 	__local_depot0[8];
	.reg .b64 	%SP;
	.reg .b64 	%SPL;
	.reg .b32 	%r<4>;
	.reg .b64 	%rd<5>;

	mov.u64 	%SPL, __local_depot0;
	cvta.local.u64 	%SP, %SPL;
	add.u64 	%rd1, %SP, 0;
	add.u64 	%rd2, %SPL, 0;
	mov.u32 	%r1, %tid.x;
	st.local.u32 	[%rd2], %r1;
	mov.u64 	%rd3, $str;
	cvta.global.u64 	%rd4, %rd3;
	{ // callseq 0, 0
	.param .b64 param0;
	st.param.b64 	[param0], %rd4;
	.param .b64 param1;
	st.param.b64 	[param1], %rd1;
	.param .b32 retval0;
	call.uni (retval0), 
	vprintf, 
	(
	param0, 
	param1
	);
	ld.param.b32 	%r2, [retval0];
	} // callseq 0
	ret;

}


// ===== COMPILED SASS (sm_100) =====

	.target	sm_100

	.elftype	@"ET_EXEC"


//--------------------- .note.nv.tkinfo           --------------------------
	.section	.note.nv.tkinfo,"",@"SHT_NOTE"
	.sectionflags	@"SHF_NOTE_NV_TKINFO"
	.tkinfo
        /*0018*/ 	.word	0x00000002
        /*0030*/ 	.string	""
        /*0030*/ 	.string	"ptxas"
        /*0030*/ 	.string	"Cuda compilation tools, release 13.0, V13.0.88"
        /*0030*/ 	.string	"Build cuda_13.0.r13.0/compiler.36424714_0"
        /*0030*/ 	.string	"-arch sm_100 -m 64 "



//--------------------- .note.nv.cuinfo           --------------------------
	.section	.note.nv.cuinfo,"",@"SHT_NOTE"
	.sectionflags	@"SHF_NOTE_NV_CUINFO"
        /*0018*/ 	.short	0x0002
        /*001a*/ 	.short	0x0064
        /*001c*/ 	.short	0x0082
	.zero		2


//--------------------- .nv.info                  --------------------------
	.section	.nv.info,"",@"SHT_CUDA_INFO"
	.align	4


	//----- nvinfo : EIATTR_REGCOUNT
	.align		4
        /*0000*/ 	.byte	0x04, 0x2f
        /*0002*/ 	.short	(.L_2 - .L_1)
	.align		4
.L_1:
        /*0004*/ 	.word	index@(_Z14cu_test_kernelv)
        /*0008*/ 	.word	0x00000018


	//----- nvinfo : EIATTR_FRAME_SIZE
	.align		4
.L_2:
        /*000c*/ 	.byte	0x04, 0x11
        /*000e*/ 	.short	(.L_4 - .L_3)
	.align		4
.L_3:
        /*0010*/ 	.word	index@(_Z14cu_test_kernelv)
        /*0014*/ 	.word	0x00000008


	//----- nvinfo : EIATTR_MIN_STACK_SIZE
	.align		4
.L_4:
        /*0018*/ 	.byte	0x04, 0x12
        /*001a*/ 	.short	(.L_6 - .L_5)
	.align		4
.L_5:
        /*001c*/ 	.word	index@(_Z14cu_test_kernelv)
        /*0020*/ 	.word	0x00000008
.L_6:


//--------------------- .nv.compat                --------------------------
	.section	.nv.compat,"",@"SHT_CUDA_COMPAT_INFO"
	.align	4
        /*0000*/ 	.byte	0x02, 0x09, 0x00, 0x00, 0x02, 0x02, 0x01, 0x00, 0x02, 0x05, 0x05, 0x00, 0x03, 0x07, 0x01, 0x01
        /*0010*/ 	.byte	0x02, 0x03, 0x00, 0x00, 0x02, 0x06, 0x01, 0x00, 0x04, 0x0b, 0x08, 0x00, 0x09, 0x00, 0x00, 0x00
        /*0020*/ 	.byte	0x00, 0x00, 0x00, 0x00


//--------------------- .nv.info._Z14cu_test_kernelv --------------------------
	.section	.nv.info._Z14cu_test_kernelv,"",@"SHT_CUDA_INFO"
	.sectionflags	@""
	.align	4


	//----- nvinfo : EIATTR_CUDA_API_VERSION
	.align		4
        /*0000*/ 	.byte	0x04, 0x37
        /*0002*/ 	.short	(.L_8 - .L_7)
.L_7:
        /*0004*/ 	.word	0x00000082


	//----- nvinfo : EIATTR_SPARSE_MMA_MASK
	.align		4
.L_8:
        /*0008*/ 	.byte	0x03, 0x50
        /*000a*/ 	.short	0x0000


	//----- nvinfo : EIATTR_MAXREG_COUNT
	.align		4
        /*000c*/ 	.byte	0x03, 0x1b
        /*000e*/ 	.short	0x00ff


	//----- nvinfo : EIATTR_EXTERNS
	.align		4
        /*0010*/ 	.byte	0x04, 0x0f
        /*0012*/ 	.short	(.L_10 - .L_9)


	//   ....[0]....
	.align		4
.L_9:
        /*0014*/ 	.word	index@(vprintf)


	//----- nvinfo : EIATTR_MERCURY_ISA_VERSION
	.align		4
.L_10:
        /*0018*/ 	.byte	0x03, 0x5f
        /*001a*/ 	.short	0x0101


	//----- nvinfo : EIATTR_VRC_CTA_INIT_COUNT
	.align		4
        /*001c*/ 	.byte	0x02, 0x4a
	.zero		1
	.zero		1


	//----- nvinfo : EIATTR_SYSCALL_OFFSETS
	.align		4
        /*0020*/ 	.byte	0x04, 0x46
        /*0022*/ 	.short	(.L_12 - .L_11)


	//   ....[0]....
.L_11:
        /*0024*/ 	.word	0x000000e0


	//----- nvinfo : EIATTR_EXIT_INSTR_OFFSETS
	.align		4
.L_12:
        /*0028*/ 	.byte	0x04, 0x1c
        /*002a*/ 	.short	(.L_14 - .L_13)


	//   ....[0]....
.L_13:
        /*002c*/ 	.word	0x000000f0


	//----- nvinfo : EIATTR_SW_WAR
	.align		4
.L_14:
        /*0030*/ 	.byte	0x04, 0x36
        /*0032*/ 	.short	(.L_16 - .L_15)
.L_15:
        /*0034*/ 	.word	0x00000008
.L_16:


//--------------------- .nv.callgraph             --------------------------
	.section	.nv.callgraph,"",@"SHT_CUDA_CALLGRAPH"
	.align	4
	.sectionentsize	8
	.align		4
        /*0000*/ 	.word	0x00000000
	.align		4
        /*0004*/ 	.word	0xffffffff
	.align		4
        /*0008*/ 	.word	index@(_Z14cu_test_kernelv)
	.align		4
        /*000c*/ 	.word	index@(vprintf)
	.align		4
        /*0010*/ 	.word	0x00000000
	.align		4
        /*0014*/ 	.word	0xfffffffe
	.align		4
        /*0018*/ 	.word	0x00000000
	.align		4
        /*001c*/ 	.word	0xfffffffd
	.align		4
        /*0020*/ 	.word	0x00000000
	.align		4
        /*0024*/ 	.word	0xfffffffc


//--------------------- .nv.constant4             --------------------------
	.section	.nv.constant4,"a",@progbits
	.align	8
	.align		8
.nv.constant4:
        /*0000*/ 	.dword	vprintf
	.align		8
        /*0008*/ 	.dword	$str


//--------------------- .text._Z14cu_test_kernelv --------------------------
	.section	.text._Z14cu_test_kernelv,"ax",@progbits
	.align	128
        .global         _Z14cu_test_kernelv
        .type           _Z14cu_test_kernelv,@function
        .size           _Z14cu_test_kernelv,(.L_x_2 - _Z14cu_test_kernelv)
        .other          _Z14cu_test_kernelv,@"STO_CUDA_ENTRY STV_DEFAULT"
_Z14cu_test_kernelv:
.text._Z14cu_test_kernelv:
[----:B------:R-:W0:Y:S01]  /*0000*/  LDC R1, c[0x0][0x37c] ;  /* 0x0000df00ff017b82 */ /* 0x000e220000000800 */
[----:B------:R-:W1:Y:S01]  /*0010*/  S2R R8, SR_TID.X ;  /* 0x0000000000087919 */ /* 0x000e620000002100 */
[----:B0-----:R-:W-:Y:S01]  /*0020*/  VIADD R1, R1, 0xfffffff8 ;  /* 0xfffffff801017836 */ /* 0x001fe20000000000 */
[----:B------:R-:W-:Y:S01]  /*0030*/  MOV R0, 0x0 ;  /* 0x0000000000007802 */ /* 0x000fe20000000f00 */
[----:B------:R-:W0:Y:S04]  /*0040*/  LDCU UR4, c[0x0][0x2f8] ;  /* 0x00005f00ff0477ac */ /* 0x000e280008000800 */
[----:B------:R2:W3:Y:S01]  /*0050*/  LDC.64 R2, c[0x4][R0] ;  /* 0x0100000000027b82 */ /* 0x0004e20000000a00 */
[----:B------:R-:W4:Y:S01]  /*0060*/  LDCU.64 UR6, c[0x4][0x8] ;  /* 0x01000100ff0677ac */ /* 0x000f220008000a00 */
[----:B------:R-:W5:Y:S01]  /*0070*/  LDCU UR5, c[0x0][0x2fc] ;  /* 0x00005f80ff0577ac */ /* 0x000f620008000800 */
[----:B0-----:R-:W-:Y:S01]  /*0080*/  IADD3 R6, P0, PT, R1, UR4, RZ ;  /* 0x0000000401067c10 */ /* 0x001fe2000ff1e0ff */
[----:B----4-:R-:W-:Y:S01]  /*0090*/  IMAD.U32 R4, RZ, RZ, UR6 ;  /* 0x00000006ff047e24 */ /* 0x010fe2000f8e00ff */
[----:B------:R-:W-:-:S03]  /*00a0*/  MOV R5, UR7 ;  /* 0x0000000700057c02 */ /* 0x000fc60008000f00 */
[----:B-----5:R-:W-:Y:S01]  /*00b0*/  IMAD.X R7, RZ, RZ, UR5, P0 ;  /* 0x00000005ff077e24 */ /* 0x020fe200080e06ff */
[----:B-1----:R2:W-:Y:S07]  /*00c0*/  STL [R1], R8 ;  /* 0x0000000801007387 */ /* 0x0025ee0000100800 */
[----:B------:R-:W-:-:S07]  /*00d0*/  LEPC R20, `(.L_x_0) ;  /* 0x000000001014794e */ /* 0x000fce0000000000 */
[----:B--23--:R-:W-:Y:S05]  /*00e0*/  CALL.ABS.NOINC R2 ;  /* 0x0000000002007343 */ /* 0x00cfea0003c00000 */
.L_x_0:
[----:B------:R-:W-:Y:S05]  /*00f0*/  EXIT ;  /* 0x000000000000794d */ /* 0x000fea0003800000 */
.L_x_1:
[----:B------:R-:W-:-:S00]  /*0100*/  BRA `(.L_x_1) ;  /* 0xfffffffc00fc7947 */ /* 0x000fc0000383ffff */
[----:B------:R-:W-:-:S00]  /*0110*/  NOP ;  /* 0x0000000000007918 */ /* 0x000fc00000000000 */
        /* <DEDUP_REMOVED lines=14> */
.L_x_2:


//--------------------- .nv.global.init           --------------------------
	.section	.nv.global.init,"aw",@progbits
.nv.global.init:
	.type		$str,@object
	.size		$str,(.L_0 - $str)
$str:
        /*0000*/ 	.byte	0x49, 0x20, 0x61, 0x6d, 0x20, 0x25, 0x64, 0x2e, 0x0a, 0x00
.L_0:


//--------------------- .nv.shared.reserved.0     --------------------------
	.section	.nv.shared.reserved.0,"aw",@nobits
	.weak		__nv_reservedSMEM_offset_0_alias
	.size		__nv_reservedSMEM_offset_0_alias, 0, 64
	.other		__nv_reservedSMEM_offset_0_alias,@"STO_CUDA_RESERVED_SHARED STV_DEFAULT"
__nv_reservedSMEM_offset_0_alias:
	.zero		0
	.zero		64


//--------------------- .nv.constant0._Z14cu_test_kernelv --------------------------
	.section	.nv.constant0._Z14cu_test_kernelv,"a",@progbits
	.sectionflags	@""
	.align	4
.nv.constant0._Z14cu_test_kernelv:
	.zero		896


//--------------------- SYMBOLS --------------------------

	.type		.nv.reservedSmem.offset0,@object
	.size		.nv.reservedSmem.offset0,0x4
	.type		vprintf,@function
